//
// Generated by NVIDIA NVVM Compiler
//
// Compiler Build ID: CL-36424714
// Cuda compilation tools, release 13.0, V13.0.88
// Based on NVVM 20.0.0
//

.version 9.0
.target sm_100
.address_size 64

	// .globl	_Z12hello_kernelv
.extern .func  (.param .b32 func_retval0) vprintf
(
	.param .b64 vprintf_param_0,
	.param .b64 vprintf_param_1
)
;
.global .align 1 .b8 $str[51] = {72, 101, 108, 108, 111, 32, 87, 111, 114, 108, 100, 32, 102, 114, 111, 109, 32, 71, 80, 85, 33, 32, 66, 108, 111, 99, 107, 73, 100, 120, 58, 32, 37, 100, 44, 32, 84, 104, 114, 101, 97, 100, 73, 100, 120, 58, 32, 37, 100, 10};

.visible .entry _Z12hello_kernelv()
{
	.local .align 8 .b8 	__local_depot0[8];
	.reg .b64 	%SP;
	.reg .b64 	%SPL;
	.reg .b32 	%r<5>;
	.reg .b64 	%rd<5>;

	mov.u64 	%SPL, __local_depot0;
	cvta.local.u64 	%SP, %SPL;
	add.u64 	%rd1, %SP, 0;
	add.u64 	%rd2, %SPL, 0;
	mov.u32 	%r1, %ctaid.x;
	mov.u32 	%r2, %tid.x;
	st.local.v2.u32 	[%rd2], {%r1, %r2};
	mov.u64 	%rd3, $str;
	cvta.global.u64 	%rd4, %rd3;
	{ // callseq 0, 0
	.param .b64 param0;
	st.param.b64 	[param0], %rd4;
	.param .b64 param1;
	st.param.b64 	[param1], %rd1;
	.param .b32 retval0;
	call.uni (retval0), 
	vprintf, 
	(
	param0, 
	param1
	);
	ld.param.b32 	%r3, [retval0];
	} // callseq 0
	ret;

}


// ===== COMPILED SASS (sm_100) =====

	.target	sm_100

	.elftype	@"ET_EXEC"


//--------------------- .note.nv.tkinfo           --------------------------
	.section	.note.nv.tkinfo,"",@"SHT_NOTE"
	.sectionflags	@"SHF_NOTE_NV_TKINFO"
	.tkinfo
        /*0018*/ 	.word	0x00000002
        /*0030*/ 	.string	""
        /*0030*/ 	.string	"ptxas"
        /*0030*/ 	.string	"Cuda compilation tools, release 13.0, V13.0.88"
        /*0030*/ 	.string	"Build cuda_13.0.r13.0/compiler.36424714_0"
        /*0030*/ 	.string	"-arch sm_100 -m 64 "



//--------------------- .note.nv.cuinfo           --------------------------
	.section	.note.nv.cuinfo,"",@"SHT_NOTE"
	.sectionflags	@"SHF_NOTE_NV_CUINFO"
        /*0018*/ 	.short	0x0002
        /*001a*/ 	.short	0x0064
        /*001c*/ 	.short	0x0082
	.zero		2


//--------------------- .nv.info                  --------------------------
	.section	.nv.info,"",@"SHT_CUDA_INFO"
	.align	4


	//----- nvinfo : EIATTR_REGCOUNT
	.align		4
        /*0000*/ 	.byte	0x04, 0x2f
        /*0002*/ 	.short	(.L_2 - .L_1)
	.align		4
.L_1:
        /*0004*/ 	.word	index@(_Z12hello_kernelv)
        /*0008*/ 	.word	0x00000018


	//----- nvinfo : EIATTR_FRAME_SIZE
	.align		4
.L_2:
        /*000c*/ 	.byte	0x04, 0x11
        /*000e*/ 	.short	(.L_4 - .L_3)
	.align		4
.L_3:
        /*0010*/ 	.word	index@(_Z12hello_kernelv)
        /*0014*/ 	.word	0x00000008


	//----- nvinfo : EIATTR_MIN_STACK_SIZE
	.align		4
.L_4:
        /*0018*/ 	.byte	0x04, 0x12
        /*001a*/ 	.short	(.L_6 - .L_5)
	.align		4
.L_5:
        /*001c*/ 	.word	index@(_Z12hello_kernelv)
        /*0020*/ 	.word	0x00000008
.L_6:


//--------------------- .nv.compat                --------------------------
	.section	.nv.compat,"",@"SHT_CUDA_COMPAT_INFO"
	.align	4
        /*0000*/ 	.byte	0x02, 0x09, 0x00, 0x00, 0x02, 0x02, 0x01, 0x00, 0x02, 0x05, 0x05, 0x00, 0x03, 0x07, 0x01, 0x01
        /*0010*/ 	.byte	0x02, 0x03, 0x00, 0x00, 0x02, 0x06, 0x01, 0x00, 0x04, 0x0b, 0x08, 0x00, 0x09, 0x00, 0x00, 0x00
        /*0020*/ 	.byte	0x00, 0x00, 0x00, 0x00


//--------------------- .nv.info._Z12hello_kernelv --------------------------
	.section	.nv.info._Z12hello_kernelv,"",@"SHT_CUDA_INFO"
	.sectionflags	@""
	.align	4


	//----- nvinfo : EIATTR_CUDA_API_VERSION
	.align		4
        /*0000*/ 	.byte	0x04, 0x37
        /*0002*/ 	.short	(.L_8 - .L_7)
.L_7:
        /*0004*/ 	.word	0x00000082


	//----- nvinfo : EIATTR_SPARSE_MMA_MASK
	.align		4
.L_8:
        /*0008*/ 	.byte	0x03, 0x50
        /*000a*/ 	.short	0x0000


	//----- nvinfo : EIATTR_MAXREG_COUNT
	.align		4
        /*000c*/ 	.byte	0x03, 0x1b
        /*000e*/ 	.short	0x00ff


	//----- nvinfo : EIATTR_EXTERNS
	.align		4
        /*0010*/ 	.byte	0x04, 0x0f
        /*0012*/ 	.short	(.L_10 - .L_9)


	//   ....[0]....
	.align		4
.L_9:
        /*0014*/ 	.word	index@(vprintf)


	//----- nvinfo : EIATTR_MERCURY_ISA_VERSION
	.align		4
.L_10:
        /*0018*/ 	.byte	0x03, 0x5f
        /*001a*/ 	.short	0x0101


	//----- nvinfo : EIATTR_VRC_CTA_INIT_COUNT
	.align		4
        /*001c*/ 	.byte	0x02, 0x4a
	.zero		1
	.zero		1


	//----- nvinfo : EIATTR_SYSCALL_OFFSETS
	.align		4
        /*0020*/ 	.byte	0x04, 0x46
        /*0022*/ 	.short	(.L_12 - .L_11)


	//   ....[0]....
.L_11:
        /*0024*/ 	.word	0x000000f0


	//----- nvinfo : EIATTR_EXIT_INSTR_OFFSETS
	.align		4
.L_12:
        /*0028*/ 	.byte	0x04, 0x1c
        /*002a*/ 	.short	(.L_14 - .L_13)


	//   ....[0]....
.L_13:
        /*002c*/ 	.word	0x00000100


	//----- nvinfo : EIATTR_SW_WAR
	.align		4
.L_14:
        /*0030*/ 	.byte	0x04, 0x36
        /*0032*/ 	.short	(.L_16 - .L_15)
.L_15:
        /*0034*/ 	.word	0x00000008
.L_16:


//--------------------- .nv.callgraph             --------------------------
	.section	.nv.callgraph,"",@"SHT_CUDA_CALLGRAPH"
	.align	4
	.sectionentsize	8
	.align		4
        /*0000*/ 	.word	0x00000000
	.align		4
        /*0004*/ 	.word	0xffffffff
	.align		4
        /*0008*/ 	.word	index@(_Z12hello_kernelv)
	.align		4
        /*000c*/ 	.word	index@(vprintf)
	.align		4
        /*0010*/ 	.word	0x00000000
	.align		4
        /*0014*/ 	.word	0xfffffffe
	.align		4
        /*0018*/ 	.word	0x00000000
	.align		4
        /*001c*/ 	.word	0xfffffffd
	.align		4
        /*0020*/ 	.word	0x00000000
	.align		4
        /*0024*/ 	.word	0xfffffffc


//--------------------- .nv.constant4             --------------------------
	.section	.nv.constant4,"a",@progbits
	.align	8
	.align		8
.nv.constant4:
        /*0000*/ 	.dword	vprintf
	.align		8
        /*0008*/ 	.dword	$str


//--------------------- .text._Z12hello_kernelv   --------------------------
	.section	.text._Z12hello_kernelv,"ax",@progbits
	.align	128
        .global         _Z12hello_kernelv
        .type           _Z12hello_kernelv,@function
        .size           _Z12hello_kernelv,(.L_x_2 - _Z12hello_kernelv)
        .other          _Z12hello_kernelv,@"STO_CUDA_ENTRY STV_DEFAULT"
_Z12hello_kernelv:
.text._Z12hello_kernelv:
[----:B------:R-:W0:Y:S01]  /*0000*/  LDC R1, c[0x0][0x37c] ;  /* 0x0000df00ff017b82 */ /* 0x000e220000000800 */
[----:B------:R-:W1:Y:S01]  /*0010*/  S2R R8, SR_CTAID.X ;  /* 0x0000000000087919 */ /* 0x000e620000002500 */
[----:B0-----:R-:W-:Y:S01]  /*0020*/  VIADD R1, R1, 0xfffffff8 ;  /* 0xfffffff801017836 */ /* 0x001fe20000000000 */
[----:B------:R-:W-:Y:S01]  /*0030*/  MOV R0, 0x0 ;  /* 0x0000000000007802 */ /* 0x000fe20000000f00 */
[----:B------:R-:W0:Y:S01]  /*0040*/  LDCU UR4, c[0x0][0x2f8] ;  /* 0x00005f00ff0477ac */ /* 0x000e220008000800 */
[----:B------:R-:W1:Y:S03]  /*0050*/  S2R R9, SR_TID.X ;  /* 0x0000000000097919 */ /* 0x000e660000002100 */
[----:B------:R2:W3:Y:S01]  /*0060*/  LDC.64 R2, c[0x4][R0] ;  /* 0x0100000000027b82 */ /* 0x0004e20000000a00 */
[----:B------:R-:W4:Y:S01]  /*0070*/  LDCU.64 UR6, c[0x4][0x8] ;  /* 0x01000100ff0677ac */ /* 0x000f220008000a00 */
[----:B------:R-:W5:Y:S01]  /*0080*/  LDCU UR5, c[0x0][0x2fc] ;  /* 0x00005f80ff0577ac */ /* 0x000f620008000800 */
[----:B0-----:R-:W-:Y:S01]  /*0090*/  IADD3 R6, P0, PT, R1, UR4, RZ ;  /* 0x0000000401067c10 */ /* 0x001fe2000ff1e0ff */
[----:B----4-:R-:W-:Y:S01]  /*00a0*/  IMAD.U32 R4, RZ, RZ, UR6 ;  /* 0x00000006ff047e24 */ /* 0x010fe2000f8e00ff */
[----:B------:R-:W-:-:S03]  /*00b0*/  MOV R5, UR7 ;  /* 0x0000000700057c02 */ /* 0x000fc60008000f00 */
[----:B-----5:R-:W-:Y:S01]  /*00c0*/  IMAD.X R7, RZ, RZ, UR5, P0 ;  /* 0x00000005ff077e24 */ /* 0x020fe200080e06ff */
[----:B-1----:R2:W-:Y:S07]  /*00d0*/  STL.64 [R1], R8 ;  /* 0x0000000801007387 */ /* 0x0025ee0000100a00 */
[----:B------:R-:W-:-:S07]  /*00e0*/  LEPC R20, `(.L_x_0) ;  /* 0x000000001014794e */ /* 0x000fce0000000000 */
[----:B--23--:R-:W-:Y:S05]  /*00f0*/  CALL.ABS.NOINC R2 ;  /* 0x0000000002007343 */ /* 0x00cfea0003c00000 */
.L_x_0:
[----:B------:R-:W-:Y:S05]  /*0100*/  EXIT ;  /* 0x000000000000794d */ /* 0x000fea0003800000 */
.L_x_1:
[----:B------:R-:W-:-:S00]  /*0110*/  BRA `(.L_x_1) ;  /* 0xfffffffc00fc7947 */ /* 0x000fc0000383ffff */
[----:B------:R-:W-:-:S00]  /*0120*/  NOP ;  /* 0x0000000000007918 */ /* 0x000fc00000000000 */
        /* <DEDUP_REMOVED lines=13> */
.L_x_2:


//--------------------- .nv.global.init           --------------------------
	.section	.nv.global.init,"aw",@progbits
.nv.global.init:
	.type		$str,@object
	.size		$str,(.L_0 - $str)
$str:
        /*0000*/ 	.byte	0x48, 0x65, 0x6c, 0x6c, 0x6f, 0x20, 0x57, 0x6f, 0x72, 0x6c, 0x64, 0x20, 0x66, 0x72, 0x6f, 0x6d
        /*0010*/ 	.byte	0x20, 0x47, 0x50, 0x55, 0x21, 0x20, 0x42, 0x6c, 0x6f, 0x63, 0x6b, 0x49, 0x64, 0x78, 0x3a, 0x20
        /*0020*/ 	.byte	0x25, 0x64, 0x2c, 0x20, 0x54, 0x68, 0x72, 0x65, 0x61, 0x64, 0x49, 0x64, 0x78, 0x3a, 0x20, 0x25
        /*0030*/ 	.byte	0x64, 0x0a, 0x00
.L_0:


//--------------------- .nv.shared.reserved.0     --------------------------
	.section	.nv.shared.reserved.0,"aw",@nobits
	.weak		__nv_reservedSMEM_offset_0_alias
	.size		__nv_reservedSMEM_offset_0_alias, 0, 64
	.other		__nv_reservedSMEM_offset_0_alias,@"STO_CUDA_RESERVED_SHARED STV_DEFAULT"
__nv_reservedSMEM_offset_0_alias:
	.zero		0
	.zero		64


//--------------------- .nv.constant0._Z12hello_kernelv --------------------------
	.section	.nv.constant0._Z12hello_kernelv,"a",@progbits
	.sectionflags	@""
	.align	4
.nv.constant0._Z12hello_kernelv:
	.zero		896


//--------------------- SYMBOLS --------------------------

	.type		.nv.reservedSmem.offset0,@object
	.size		.nv.reservedSmem.offset0,0x4
	.type		vprintf,@function
